//
// Generated by NVIDIA NVVM Compiler
//
// Compiler Build ID: CL-36424714
// Cuda compilation tools, release 13.0, V13.0.88
// Based on NVVM 20.0.0
//

.version 9.0
.target sm_100
.address_size 64

	// .globl	_Z11mat_vec_gpuPKdS0_Pdii
// _ZZ11mat_vec_gpuPKdS0_PdiiE4prod has been demoted

.visible .entry _Z11mat_vec_gpuPKdS0_Pdii(
	.param .u64 .ptr .align 1 _Z11mat_vec_gpuPKdS0_Pdii_param_0,
	.param .u64 .ptr .align 1 _Z11mat_vec_gpuPKdS0_Pdii_param_1,
	.param .u64 .ptr .align 1 _Z11mat_vec_gpuPKdS0_Pdii_param_2,
	.param .u32 _Z11mat_vec_gpuPKdS0_Pdii_param_3,
	.param .u32 _Z11mat_vec_gpuPKdS0_Pdii_param_4
)
{
	.reg .pred 	%p<4>;
	.reg .b32 	%r<17>;
	.reg .b64 	%rd<14>;
	.reg .b64 	%fd<133>;
	// demoted variable
	.shared .align 8 .b8 _ZZ11mat_vec_gpuPKdS0_PdiiE4prod[512];
	ld.param.u64 	%rd2, [_Z11mat_vec_gpuPKdS0_Pdii_param_0];
	ld.param.u64 	%rd3, [_Z11mat_vec_gpuPKdS0_Pdii_param_1];
	ld.param.u64 	%rd1, [_Z11mat_vec_gpuPKdS0_Pdii_param_2];
	ld.param.u32 	%r6, [_Z11mat_vec_gpuPKdS0_Pdii_param_3];
	ld.param.u32 	%r5, [_Z11mat_vec_gpuPKdS0_Pdii_param_4];
	cvta.to.global.u64 	%rd4, %rd3;
	cvta.to.global.u64 	%rd5, %rd2;
	mov.u32 	%r7, %nctaid.x;
	mov.u32 	%r1, %ctaid.y;
	mov.u32 	%r8, %ctaid.x;
	mad.lo.s32 	%r9, %r7, %r1, %r8;
	mov.u32 	%r10, %ntid.x;
	mov.u32 	%r2, %tid.x;
	mad.lo.s32 	%r3, %r9, %r10, %r2;
	mul.wide.s32 	%rd6, %r3, 8;
	add.s64 	%rd7, %rd5, %rd6;
	ld.global.f64 	%fd1, [%rd7];
	shl.b32 	%r11, %r8, 6;
	add.s32 	%r12, %r11, %r2;
	mul.wide.u32 	%rd8, %r12, 8;
	add.s64 	%rd9, %rd4, %rd8;
	ld.global.f64 	%fd2, [%rd9];
	mul.f64 	%fd3, %fd1, %fd2;
	shl.b32 	%r13, %r2, 3;
	mov.u32 	%r14, _ZZ11mat_vec_gpuPKdS0_PdiiE4prod;
	add.s32 	%r4, %r14, %r13;
	st.shared.f64 	[%r4], %fd3;
	setp.ne.s32 	%p1, %r6, 1;
	@%p1 bra 	$L__BB0_3;
	add.s32 	%r15, %r5, 1;
	rem.s32 	%r16, %r3, %r15;
	setp.ne.s32 	%p2, %r16, 0;
	@%p2 bra 	$L__BB0_3;
	mov.b64 	%rd10, 0;
	st.shared.u64 	[%r4], %rd10;
$L__BB0_3:
	bar.sync 	0;
	setp.ne.s32 	%p3, %r2, 0;
	@%p3 bra 	$L__BB0_5;
	ld.shared.f64 	%fd4, [_ZZ11mat_vec_gpuPKdS0_PdiiE4prod];
	add.f64 	%fd5, %fd4, 0d0000000000000000;
	ld.shared.f64 	%fd6, [_ZZ11mat_vec_gpuPKdS0_PdiiE4prod+8];
	add.f64 	%fd7, %fd5, %fd6;
	ld.shared.f64 	%fd8, [_ZZ11mat_vec_gpuPKdS0_PdiiE4prod+16];
	add.f64 	%fd9, %fd7, %fd8;
	ld.shared.f64 	%fd10, [_ZZ11mat_vec_gpuPKdS0_PdiiE4prod+24];
	add.f64 	%fd11, %fd9, %fd10;
	ld.shared.f64 	%fd12, [_ZZ11mat_vec_gpuPKdS0_PdiiE4prod+32];
	add.f64 	%fd13, %fd11, %fd12;
	ld.shared.f64 	%fd14, [_ZZ11mat_vec_gpuPKdS0_PdiiE4prod+40];
	add.f64 	%fd15, %fd13, %fd14;
	ld.shared.f64 	%fd16, [_ZZ11mat_vec_gpuPKdS0_PdiiE4prod+48];
	add.f64 	%fd17, %fd15, %fd16;
	ld.shared.f64 	%fd18, [_ZZ11mat_vec_gpuPKdS0_PdiiE4prod+56];
	add.f64 	%fd19, %fd17, %fd18;
	ld.shared.f64 	%fd20, [_ZZ11mat_vec_gpuPKdS0_PdiiE4prod+64];
	add.f64 	%fd21, %fd19, %fd20;
	ld.shared.f64 	%fd22, [_ZZ11mat_vec_gpuPKdS0_PdiiE4prod+72];
	add.f64 	%fd23, %fd21, %fd22;
	ld.shared.f64 	%fd24, [_ZZ11mat_vec_gpuPKdS0_PdiiE4prod+80];
	add.f64 	%fd25, %fd23, %fd24;
	ld.shared.f64 	%fd26, [_ZZ11mat_vec_gpuPKdS0_PdiiE4prod+88];
	add.f64 	%fd27, %fd25, %fd26;
	ld.shared.f64 	%fd28, [_ZZ11mat_vec_gpuPKdS0_PdiiE4prod+96];
	add.f64 	%fd29, %fd27, %fd28;
	ld.shared.f64 	%fd30, [_ZZ11mat_vec_gpuPKdS0_PdiiE4prod+104];
	add.f64 	%fd31, %fd29, %fd30;
	ld.shared.f64 	%fd32, [_ZZ11mat_vec_gpuPKdS0_PdiiE4prod+112];
	add.f64 	%fd33, %fd31, %fd32;
	ld.shared.f64 	%fd34, [_ZZ11mat_vec_gpuPKdS0_PdiiE4prod+120];
	add.f64 	%fd35, %fd33, %fd34;
	ld.shared.f64 	%fd36, [_ZZ11mat_vec_gpuPKdS0_PdiiE4prod+128];
	add.f64 	%fd37, %fd35, %fd36;
	ld.shared.f64 	%fd38, [_ZZ11mat_vec_gpuPKdS0_PdiiE4prod+136];
	add.f64 	%fd39, %fd37, %fd38;
	ld.shared.f64 	%fd40, [_ZZ11mat_vec_gpuPKdS0_PdiiE4prod+144];
	add.f64 	%fd41, %fd39, %fd40;
	ld.shared.f64 	%fd42, [_ZZ11mat_vec_gpuPKdS0_PdiiE4prod+152];
	add.f64 	%fd43, %fd41, %fd42;
	ld.shared.f64 	%fd44, [_ZZ11mat_vec_gpuPKdS0_PdiiE4prod+160];
	add.f64 	%fd45, %fd43, %fd44;
	ld.shared.f64 	%fd46, [_ZZ11mat_vec_gpuPKdS0_PdiiE4prod+168];
	add.f64 	%fd47, %fd45, %fd46;
	ld.shared.f64 	%fd48, [_ZZ11mat_vec_gpuPKdS0_PdiiE4prod+176];
	add.f64 	%fd49, %fd47, %fd48;
	ld.shared.f64 	%fd50, [_ZZ11mat_vec_gpuPKdS0_PdiiE4prod+184];
	add.f64 	%fd51, %fd49, %fd50;
	ld.shared.f64 	%fd52, [_ZZ11mat_vec_gpuPKdS0_PdiiE4prod+192];
	add.f64 	%fd53, %fd51, %fd52;
	ld.shared.f64 	%fd54, [_ZZ11mat_vec_gpuPKdS0_PdiiE4prod+200];
	add.f64 	%fd55, %fd53, %fd54;
	ld.shared.f64 	%fd56, [_ZZ11mat_vec_gpuPKdS0_PdiiE4prod+208];
	add.f64 	%fd57, %fd55, %fd56;
	ld.shared.f64 	%fd58, [_ZZ11mat_vec_gpuPKdS0_PdiiE4prod+216];
	add.f64 	%fd59, %fd57, %fd58;
	ld.shared.f64 	%fd60, [_ZZ11mat_vec_gpuPKdS0_PdiiE4prod+224];
	add.f64 	%fd61, %fd59, %fd60;
	ld.shared.f64 	%fd62, [_ZZ11mat_vec_gpuPKdS0_PdiiE4prod+232];
	add.f64 	%fd63, %fd61, %fd62;
	ld.shared.f64 	%fd64, [_ZZ11mat_vec_gpuPKdS0_PdiiE4prod+240];
	add.f64 	%fd65, %fd63, %fd64;
	ld.shared.f64 	%fd66, [_ZZ11mat_vec_gpuPKdS0_PdiiE4prod+248];
	add.f64 	%fd67, %fd65, %fd66;
	ld.shared.f64 	%fd68, [_ZZ11mat_vec_gpuPKdS0_PdiiE4prod+256];
	add.f64 	%fd69, %fd67, %fd68;
	ld.shared.f64 	%fd70, [_ZZ11mat_vec_gpuPKdS0_PdiiE4prod+264];
	add.f64 	%fd71, %fd69, %fd70;
	ld.shared.f64 	%fd72, [_ZZ11mat_vec_gpuPKdS0_PdiiE4prod+272];
	add.f64 	%fd73, %fd71, %fd72;
	ld.shared.f64 	%fd74, [_ZZ11mat_vec_gpuPKdS0_PdiiE4prod+280];
	add.f64 	%fd75, %fd73, %fd74;
	ld.shared.f64 	%fd76, [_ZZ11mat_vec_gpuPKdS0_PdiiE4prod+288];
	add.f64 	%fd77, %fd75, %fd76;
	ld.shared.f64 	%fd78, [_ZZ11mat_vec_gpuPKdS0_PdiiE4prod+296];
	add.f64 	%fd79, %fd77, %fd78;
	ld.shared.f64 	%fd80, [_ZZ11mat_vec_gpuPKdS0_PdiiE4prod+304];
	add.f64 	%fd81, %fd79, %fd80;
	ld.shared.f64 	%fd82, [_ZZ11mat_vec_gpuPKdS0_PdiiE4prod+312];
	add.f64 	%fd83, %fd81, %fd82;
	ld.shared.f64 	%fd84, [_ZZ11mat_vec_gpuPKdS0_PdiiE4prod+320];
	add.f64 	%fd85, %fd83, %fd84;
	ld.shared.f64 	%fd86, [_ZZ11mat_vec_gpuPKdS0_PdiiE4prod+328];
	add.f64 	%fd87, %fd85, %fd86;
	ld.shared.f64 	%fd88, [_ZZ11mat_vec_gpuPKdS0_PdiiE4prod+336];
	add.f64 	%fd89, %fd87, %fd88;
	ld.shared.f64 	%fd90, [_ZZ11mat_vec_gpuPKdS0_PdiiE4prod+344];
	add.f64 	%fd91, %fd89, %fd90;
	ld.shared.f64 	%fd92, [_ZZ11mat_vec_gpuPKdS0_PdiiE4prod+352];
	add.f64 	%fd93, %fd91, %fd92;
	ld.shared.f64 	%fd94, [_ZZ11mat_vec_gpuPKdS0_PdiiE4prod+360];
	add.f64 	%fd95, %fd93, %fd94;
	ld.shared.f64 	%fd96, [_ZZ11mat_vec_gpuPKdS0_PdiiE4prod+368];
	add.f64 	%fd97, %fd95, %fd96;
	ld.shared.f64 	%fd98, [_ZZ11mat_vec_gpuPKdS0_PdiiE4prod+376];
	add.f64 	%fd99, %fd97, %fd98;
	ld.shared.f64 	%fd100, [_ZZ11mat_vec_gpuPKdS0_PdiiE4prod+384];
	add.f64 	%fd101, %fd99, %fd100;
	ld.shared.f64 	%fd102, [_ZZ11mat_vec_gpuPKdS0_PdiiE4prod+392];
	add.f64 	%fd103, %fd101, %fd102;
	ld.shared.f64 	%fd104, [_ZZ11mat_vec_gpuPKdS0_PdiiE4prod+400];
	add.f64 	%fd105, %fd103, %fd104;
	ld.shared.f64 	%fd106, [_ZZ11mat_vec_gpuPKdS0_PdiiE4prod+408];
	add.f64 	%fd107, %fd105, %fd106;
	ld.shared.f64 	%fd108, [_ZZ11mat_vec_gpuPKdS0_PdiiE4prod+416];
	add.f64 	%fd109, %fd107, %fd108;
	ld.shared.f64 	%fd110, [_ZZ11mat_vec_gpuPKdS0_PdiiE4prod+424];
	add.f64 	%fd111, %fd109, %fd110;
	ld.shared.f64 	%fd112, [_ZZ11mat_vec_gpuPKdS0_PdiiE4prod+432];
	add.f64 	%fd113, %fd111, %fd112;
	ld.shared.f64 	%fd114, [_ZZ11mat_vec_gpuPKdS0_PdiiE4prod+440];
	add.f64 	%fd115, %fd113, %fd114;
	ld.shared.f64 	%fd116, [_ZZ11mat_vec_gpuPKdS0_PdiiE4prod+448];
	add.f64 	%fd117, %fd115, %fd116;
	ld.shared.f64 	%fd118, [_ZZ11mat_vec_gpuPKdS0_PdiiE4prod+456];
	add.f64 	%fd119, %fd117, %fd118;
	ld.shared.f64 	%fd120, [_ZZ11mat_vec_gpuPKdS0_PdiiE4prod+464];
	add.f64 	%fd121, %fd119, %fd120;
	ld.shared.f64 	%fd122, [_ZZ11mat_vec_gpuPKdS0_PdiiE4prod+472];
	add.f64 	%fd123, %fd121, %fd122;
	ld.shared.f64 	%fd124, [_ZZ11mat_vec_gpuPKdS0_PdiiE4prod+480];
	add.f64 	%fd125, %fd123, %fd124;
	ld.shared.f64 	%fd126, [_ZZ11mat_vec_gpuPKdS0_PdiiE4prod+488];
	add.f64 	%fd127, %fd125, %fd126;
	ld.shared.f64 	%fd128, [_ZZ11mat_vec_gpuPKdS0_PdiiE4prod+496];
	add.f64 	%fd129, %fd127, %fd128;
	ld.shared.f64 	%fd130, [_ZZ11mat_vec_gpuPKdS0_PdiiE4prod+504];
	add.f64 	%fd131, %fd129, %fd130;
	cvta.to.global.u64 	%rd11, %rd1;
	mul.wide.u32 	%rd12, %r1, 8;
	add.s64 	%rd13, %rd11, %rd12;
	atom.global.add.f64 	%fd132, [%rd13], %fd131;
$L__BB0_5:
	ret;

}


// ===== COMPILED SASS (sm_100) =====

	.target	sm_100

	.elftype	@"ET_EXEC"


//--------------------- .note.nv.tkinfo           --------------------------
	.section	.note.nv.tkinfo,"",@"SHT_NOTE"
	.sectionflags	@"SHF_NOTE_NV_TKINFO"
	.tkinfo
        /*0018*/ 	.word	0x00000002
        /*0030*/ 	.string	""
        /*0030*/ 	.string	"ptxas"
        /*0030*/ 	.string	"Cuda compilation tools, release 13.0, V13.0.88"
        /*0030*/ 	.string	"Build cuda_13.0.r13.0/compiler.36424714_0"
        /*0030*/ 	.string	"-arch sm_100 -m 64 "



//--------------------- .note.nv.cuinfo           --------------------------
	.section	.note.nv.cuinfo,"",@"SHT_NOTE"
	.sectionflags	@"SHF_NOTE_NV_CUINFO"
        /*0018*/ 	.short	0x0002
        /*001a*/ 	.short	0x0064
        /*001c*/ 	.short	0x0082
	.zero		2


//--------------------- .nv.info                  --------------------------
	.section	.nv.info,"",@"SHT_CUDA_INFO"
	.align	4


	//----- nvinfo : EIATTR_REGCOUNT
	.align		4
        /*0000*/ 	.byte	0x04, 0x2f
        /*0002*/ 	.short	(.L_1 - .L_0)
	.align		4
.L_0:
        /*0004*/ 	.word	index@(_Z11mat_vec_gpuPKdS0_Pdii)
        /*0008*/ 	.word	0x00000012


	//----- nvinfo : EIATTR_FRAME_SIZE
	.align		4
.L_1:
        /*000c*/ 	.byte	0x04, 0x11
        /*000e*/ 	.short	(.L_3 - .L_2)
	.align		4
.L_2:
        /*0010*/ 	.word	index@(_Z11mat_vec_gpuPKdS0_Pdii)
        /*0014*/ 	.word	0x00000000


	//----- nvinfo : EIATTR_MIN_STACK_SIZE
	.align		4
.L_3:
        /*0018*/ 	.byte	0x04, 0x12
        /*001a*/ 	.short	(.L_5 - .L_4)
	.align		4
.L_4:
        /*001c*/ 	.word	index@(_Z11mat_vec_gpuPKdS0_Pdii)
        /*0020*/ 	.word	0x00000000
.L_5:


//--------------------- .nv.compat                --------------------------
	.section	.nv.compat,"",@"SHT_CUDA_COMPAT_INFO"
	.align	4
        /*0000*/ 	.byte	0x02, 0x09, 0x00, 0x00, 0x02, 0x02, 0x01, 0x00, 0x02, 0x05, 0x05, 0x00, 0x03, 0x07, 0x01, 0x01
        /*0010*/ 	.byte	0x02, 0x03, 0x00, 0x00, 0x02, 0x06, 0x01, 0x00, 0x04, 0x0b, 0x08, 0x00, 0x01, 0x00, 0x00, 0x00
        /*0020*/ 	.byte	0x00, 0x00, 0x00, 0x00


//--------------------- .nv.info._Z11mat_vec_gpuPKdS0_Pdii --------------------------
	.section	.nv.info._Z11mat_vec_gpuPKdS0_Pdii,"",@"SHT_CUDA_INFO"
	.sectionflags	@""
	.align	4


	//----- nvinfo : EIATTR_CUDA_API_VERSION
	.align		4
        /*0000*/ 	.byte	0x04, 0x37
        /*0002*/ 	.short	(.L_7 - .L_6)
.L_6:
        /*0004*/ 	.word	0x00000082


	//----- nvinfo : EIATTR_KPARAM_INFO
	.align		4
.L_7:
        /*0008*/ 	.byte	0x04, 0x17
        /*000a*/ 	.short	(.L_9 - .L_8)
.L_8:
        /*000c*/ 	.word	0x00000000
        /*0010*/ 	.short	0x0004
        /*0012*/ 	.short	0x001c
        /*0014*/ 	.byte	0x00, 0xf0, 0x11, 0x00


	//----- nvinfo : EIATTR_KPARAM_INFO
	.align		4
.L_9:
        /*0018*/ 	.byte	0x04, 0x17
        /*001a*/ 	.short	(.L_11 - .L_10)
.L_10:
        /*001c*/ 	.word	0x00000000
        /*0020*/ 	.short	0x0003
        /*0022*/ 	.short	0x0018
        /*0024*/ 	.byte	0x00, 0xf0, 0x11, 0x00


	//----- nvinfo : EIATTR_KPARAM_INFO
	.align		4
.L_11:
        /*0028*/ 	.byte	0x04, 0x17
        /*002a*/ 	.short	(.L_13 - .L_12)
.L_12:
        /*002c*/ 	.word	0x00000000
        /*0030*/ 	.short	0x0002
        /*0032*/ 	.short	0x0010
        /*0034*/ 	.byte	0x00, 0xf5, 0x21, 0x00


	//----- nvinfo : EIATTR_KPARAM_INFO
	.align		4
.L_13:
        /*0038*/ 	.byte	0x04, 0x17
        /*003a*/ 	.short	(.L_15 - .L_14)
.L_14:
        /*003c*/ 	.word	0x00000000
        /*0040*/ 	.short	0x0001
        /*0042*/ 	.short	0x0008
        /*0044*/ 	.byte	0x00, 0xf5, 0x21, 0x00


	//----- nvinfo : EIATTR_KPARAM_INFO
	.align		4
.L_15:
        /*0048*/ 	.byte	0x04, 0x17
        /*004a*/ 	.short	(.L_17 - .L_16)
.L_16:
        /*004c*/ 	.word	0x00000000
        /*0050*/ 	.short	0x0000
        /*0052*/ 	.short	0x0000
        /*0054*/ 	.byte	0x00, 0xf5, 0x21, 0x00


	//----- nvinfo : EIATTR_SPARSE_MMA_MASK
	.align		4
.L_17:
        /*0058*/ 	.byte	0x03, 0x50
        /*005a*/ 	.short	0x0000


	//----- nvinfo : EIATTR_MAXREG_COUNT
	.align		4
        /*005c*/ 	.byte	0x03, 0x1b
        /*005e*/ 	.short	0x00ff


	//----- nvinfo : EIATTR_NUM_BARRIERS
	.align		4
        /*0060*/ 	.byte	0x02, 0x4c
        /*0062*/ 	.byte	0x01
	.zero		1


	//----- nvinfo : EIATTR_MERCURY_ISA_VERSION
	.align		4
        /*0064*/ 	.byte	0x03, 0x5f
        /*0066*/ 	.short	0x0101


	//----- nvinfo : EIATTR_VRC_CTA_INIT_COUNT
	.align		4
        /*0068*/ 	.byte	0x02, 0x4a
	.zero		1
	.zero		1


	//----- nvinfo : EIATTR_EXIT_INSTR_OFFSETS
	.align		4
        /*006c*/ 	.byte	0x04, 0x1c
        /*006e*/ 	.short	(.L_19 - .L_18)


	//   ....[0]....
.L_18:
        /*0070*/ 	.word	0x00000350


	//   ....[1]....
        /*0074*/ 	.word	0x00000990


	//----- nvinfo : EIATTR_CBANK_PARAM_SIZE
	.align		4
.L_19:
        /*0078*/ 	.byte	0x03, 0x19
        /*007a*/ 	.short	0x0020


	//----- nvinfo : EIATTR_PARAM_CBANK
	.align		4
        /*007c*/ 	.byte	0x04, 0x0a
        /*007e*/ 	.short	(.L_21 - .L_20)
	.align		4
.L_20:
        /*0080*/ 	.word	index@(.nv.constant0._Z11mat_vec_gpuPKdS0_Pdii)
        /*0084*/ 	.short	0x0380
        /*0086*/ 	.short	0x0020


	//----- nvinfo : EIATTR_SW_WAR
	.align		4
.L_21:
        /*0088*/ 	.byte	0x04, 0x36
        /*008a*/ 	.short	(.L_23 - .L_22)
.L_22:
        /*008c*/ 	.word	0x00000008
.L_23:


//--------------------- .nv.callgraph             --------------------------
	.section	.nv.callgraph,"",@"SHT_CUDA_CALLGRAPH"
	.align	4
	.sectionentsize	8
	.align		4
        /*0000*/ 	.word	0x00000000
	.align		4
        /*0004*/ 	.word	0xffffffff
	.align		4
        /*0008*/ 	.word	0x00000000
	.align		4
        /*000c*/ 	.word	0xfffffffe
	.align		4
        /*0010*/ 	.word	0x00000000
	.align		4
        /*0014*/ 	.word	0xfffffffd
	.align		4
        /*0018*/ 	.word	0x00000000
	.align		4
        /*001c*/ 	.word	0xfffffffc


//--------------------- .text._Z11mat_vec_gpuPKdS0_Pdii --------------------------
	.section	.text._Z11mat_vec_gpuPKdS0_Pdii,"ax",@progbits
	.align	128
        .global         _Z11mat_vec_gpuPKdS0_Pdii
        .type           _Z11mat_vec_gpuPKdS0_Pdii,@function
        .size           _Z11mat_vec_gpuPKdS0_Pdii,(.L_x_2 - _Z11mat_vec_gpuPKdS0_Pdii)
        .other          _Z11mat_vec_gpuPKdS0_Pdii,@"STO_CUDA_ENTRY STV_DEFAULT"
_Z11mat_vec_gpuPKdS0_Pdii:
.text._Z11mat_vec_gpuPKdS0_Pdii:
[----:B------:R-:W-:Y:S01]  /*0000*/  LDC R1, c[0x0][0x37c] ;  /* 0x0000df00ff017b82 */ /* 0x000fe20000000800 */
[----:B------:R-:W0:Y:S01]  /*0010*/  S2R R0, SR_CTAID.Y ;  /* 0x0000000000007919 */ /* 0x000e220000002600 */
[----:B------:R-:W0:Y:S06]  /*0020*/  LDCU UR4, c[0x0][0x370] ;  /* 0x00006e00ff0477ac */ /* 0x000e2c0008000800 */
[----:B------:R-:W1:Y:S01]  /*0030*/  LDC.64 R6, c[0x0][0x388] ;  /* 0x0000e200ff067b82 */ /* 0x000e620000000a00 */
[----:B------:R-:W0:Y:S01]  /*0040*/  S2R R3, SR_CTAID.X ;  /* 0x0000000000037919 */ /* 0x000e220000002500 */
[----:B------:R-:W2:Y:S01]  /*0050*/  LDCU UR5, c[0x0][0x360] ;  /* 0x00006c00ff0577ac */ /* 0x000ea20008000800 */
[----:B------:R-:W3:Y:S01]  /*0060*/  S2R R10, SR_TID.X ;  /* 0x00000000000a7919 */ /* 0x000ee20000002100 */
[----:B------:R-:W4:Y:S04]  /*0070*/  LDCU.64 UR6, c[0x0][0x358] ;  /* 0x00006b00ff0677ac */ /* 0x000f280008000a00 */
[----:B------:R-:W5:Y:S01]  /*0080*/  LDC.64 R4, c[0x0][0x380] ;  /* 0x0000e000ff047b82 */ /* 0x000f620000000a00 */
[----:B------:R-:W4:Y:S01]  /*0090*/  LDCU UR8, c[0x0][0x398] ;  /* 0x00007300ff0877ac */ /* 0x000f220008000800 */
[----:B0-----:R-:W-:-:S02]  /*00a0*/  IMAD R2, R0, UR4, R3 ;  /* 0x0000000400027c24 */ /* 0x001fc4000f8e0203 */
[--C-:B---3--:R-:W-:Y:S02]  /*00b0*/  IMAD R3, R3, 0x40, R10.reuse ;  /* 0x0000004003037824 */ /* 0x108fe400078e020a */
[----:B--2---:R-:W-:Y:S02]  /*00c0*/  IMAD R2, R2, UR5, R10 ;  /* 0x0000000502027c24 */ /* 0x004fe4000f8e020a */
[----:B-1----:R-:W-:-:S04]  /*00d0*/  IMAD.WIDE.U32 R6, R3, 0x8, R6 ;  /* 0x0000000803067825 */ /* 0x002fc800078e0006 */
[----:B-----5:R-:W-:Y:S02]  /*00e0*/  IMAD.WIDE R4, R2, 0x8, R4 ;  /* 0x0000000802047825 */ /* 0x020fe400078e0204 */
[----:B----4-:R-:W2:Y:S04]  /*00f0*/  LDG.E.64 R6, desc[UR6][R6.64] ;  /* 0x0000000606067981 */ /* 0x010ea8000c1e1b00 */
[----:B------:R-:W2:Y:S01]  /*0100*/  LDG.E.64 R4, desc[UR6][R4.64] ;  /* 0x0000000604047981 */ /* 0x000ea2000c1e1b00 */
[----:B------:R-:W0:Y:S01]  /*0110*/  S2UR UR5, SR_CgaCtaId ;  /* 0x00000000000579c3 */ /* 0x000e220000008800 */
[----:B------:R-:W-:Y:S01]  /*0120*/  UMOV UR4, 0x400 ;  /* 0x0000040000047882 */ /* 0x000fe20000000000 */
[----:B------:R-:W-:Y:S01]  /*0130*/  UISETP.NE.AND UP0, UPT, UR8, 0x1, UPT ;  /* 0x000000010800788c */ /* 0x000fe2000bf05270 */
[----:B------:R-:W-:Y:S01]  /*0140*/  ISETP.NE.AND P0, PT, R10, RZ, PT ;  /* 0x000000ff0a00720c */ /* 0x000fe20003f05270 */
[----:B0-----:R-:W-:-:S06]  /*0150*/  ULEA UR4, UR5, UR4, 0x18 ;  /* 0x0000000405047291 */ /* 0x001fcc000f8ec0ff */
[----:B------:R-:W-:Y:S01]  /*0160*/  LEA R3, R10, UR4, 0x3 ;  /* 0x000000040a037c11 */ /* 0x000fe2000f8e18ff */
[----:B--2---:R-:W-:-:S07]  /*0170*/  DMUL R8, R4, R6 ;  /* 0x0000000604087228 */ /* 0x004fce0000000000 */
[----:B------:R0:W-:Y:S01]  /*0180*/  STS.64 [R3], R8 ;  /* 0x0000000803007388 */ /* 0x0001e20000000a00 */
[----:B------:R-:W-:Y:S05]  /*0190*/  BRA.U UP0, `(.L_x_0) ;  /* 0x0000000100687547 */ /* 0x000fea000b800000 */
[----:B------:R-:W1:Y:S01]  /*01a0*/  LDC R6, c[0x0][0x39c] ;  /* 0x0000e700ff067b82 */ /* 0x000e620000000800 */
[----:B------:R-:W-:Y:S02]  /*01b0*/  IABS R10, R2 ;  /* 0x00000002000a7213 */ /* 0x000fe40000000000 */
[----:B------:R-:W-:Y:S02]  /*01c0*/  ISETP.GE.AND P3, PT, R2, RZ, PT ;  /* 0x000000ff0200720c */ /* 0x000fe40003f66270 */
[----:B-1----:R-:W-:-:S04]  /*01d0*/  IADD3 R6, PT, PT, R6, 0x1, RZ ;  /* 0x0000000106067810 */ /* 0x002fc80007ffe0ff */
[-C--:B0-----:R-:W-:Y:S02]  /*01e0*/  IABS R8, R6.reuse ;  /* 0x0000000600087213 */ /* 0x081fe40000000000 */
[----:B------:R-:W-:Y:S02]  /*01f0*/  IABS R11, R6 ;  /* 0x00000006000b7213 */ /* 0x000fe40000000000 */
[----:B------:R-:W0:Y:S08]  /*0200*/  I2F.RP R7, R8 ;  /* 0x0000000800077306 */ /* 0x000e300000209400 */
[----:B0-----:R-:W0:Y:S02]  /*0210*/  MUFU.RCP R7, R7 ;  /* 0x0000000700077308 */ /* 0x001e240000001000 */
[----:B0-----:R-:W-:Y:S01]  /*0220*/  VIADD R4, R7, 0xffffffe ;  /* 0x0ffffffe07047836 */ /* 0x001fe20000000000 */
[----:B------:R-:W-:-:S05]  /*0230*/  IADD3 R7, PT, PT, RZ, -R11, RZ ;  /* 0x8000000bff077210 */ /* 0x000fca0007ffe0ff */
[----:B------:R0:W1:Y:S02]  /*0240*/  F2I.FTZ.U32.TRUNC.NTZ R5, R4 ;  /* 0x0000000400057305 */ /* 0x000064000021f000 */
[----:B0-----:R-:W-:Y:S01]  /*0250*/  IMAD.MOV.U32 R4, RZ, RZ, RZ ;  /* 0x000000ffff047224 */ /* 0x001fe200078e00ff */
[----:B-1----:R-:W-:-:S05]  /*0260*/  IADD3 R9, PT, PT, RZ, -R5, RZ ;  /* 0x80000005ff097210 */ /* 0x002fca0007ffe0ff */
[----:B------:R-:W-:-:S04]  /*0270*/  IMAD R9, R9, R8, RZ ;  /* 0x0000000809097224 */ /* 0x000fc800078e02ff */
[----:B------:R-:W-:-:S06]  /*0280*/  IMAD.HI.U32 R5, R5, R9, R4 ;  /* 0x0000000905057227 */ /* 0x000fcc00078e0004 */
[----:B------:R-:W-:-:S04]  /*0290*/  IMAD.HI.U32 R5, R5, R10, RZ ;  /* 0x0000000a05057227 */ /* 0x000fc800078e00ff */
[----:B------:R-:W-:-:S05]  /*02a0*/  IMAD R5, R5, R7, R10 ;  /* 0x0000000705057224 */ /* 0x000fca00078e020a */
[----:B------:R-:W-:-:S13]  /*02b0*/  ISETP.GT.U32.AND P1, PT, R8, R5, PT ;  /* 0x000000050800720c */ /* 0x000fda0003f24070 */
[----:B------:R-:W-:Y:S01]  /*02c0*/  @!P1 IMAD.IADD R5, R5, 0x1, -R8 ;  /* 0x0000000105059824 */ /* 0x000fe200078e0a08 */
[----:B------:R-:W-:-:S04]  /*02d0*/  ISETP.NE.AND P1, PT, R6, RZ, PT ;  /* 0x000000ff0600720c */ /* 0x000fc80003f25270 */
[----:B------:R-:W-:-:S13]  /*02e0*/  ISETP.GT.U32.AND P2, PT, R8, R5, PT ;  /* 0x000000050800720c */ /* 0x000fda0003f44070 */
[----:B------:R-:W-:-:S05]  /*02f0*/  @!P2 IADD3 R5, PT, PT, R5, -R8, RZ ;  /* 0x800000080505a210 */ /* 0x000fca0007ffe0ff */
[----:B------:R-:W-:Y:S01]  /*0300*/  @!P3 IMAD.MOV R5, RZ, RZ, -R5 ;  /* 0x000000ffff05b224 */ /* 0x000fe200078e0a05 */
[----:B------:R-:W-:-:S04]  /*0310*/  @!P1 LOP3.LUT R5, RZ, R6, RZ, 0x33, !PT ;  /* 0x00000006ff059212 */ /* 0x000fc800078e33ff */
[----:B------:R-:W-:-:S13]  /*0320*/  ISETP.NE.AND P1, PT, R5, RZ, PT ;  /* 0x000000ff0500720c */ /* 0x000fda0003f25270 */
[----:B------:R1:W-:Y:S02]  /*0330*/  @!P1 STS.64 [R3], RZ ;  /* 0x000000ff03009388 */ /* 0x0003e40000000a00 */
.L_x_0:
[----:B------:R-:W-:Y:S06]  /*0340*/  BAR.SYNC.DEFER_BLOCKING 0x0 ;  /* 0x0000000000007b1d */ /* 0x000fec0000010000 */
[----:B------:R-:W-:Y:S05]  /*0350*/  @P0 EXIT ;  /* 0x000000000000094d */ /* 0x000fea0003800000 */
[----:B------:R-:W2:Y:S04]  /*0360*/  LDS.128 R12, [UR4] ;  /* 0x00000004ff0c7984 */ /* 0x000ea80008000c00 */
[----:B0-----:R-:W0:Y:S04]  /*0370*/  LDS.128 R8, [UR4+0x10] ;  /* 0x00001004ff087984 */ /* 0x001e280008000c00 */
[----:B------:R-:W3:Y:S01]  /*0380*/  LDS.128 R4, [UR4+0x20] ;  /* 0x00002004ff047984 */ /* 0x000ee20008000c00 */
[----:B--2---:R-:W-:-:S08]  /*0390*/  DADD R12, RZ, R12 ;  /* 0x00000000ff0c7229 */ /* 0x004fd0000000000c */
[----:B-1----:R-:W-:Y:S02]  /*03a0*/  DADD R2, R12, R14 ;  /* 0x000000000c027229 */ /* 0x002fe4000000000e */
[----:B------:R-:W1:Y:S06]  /*03b0*/  LDS.128 R12, [UR4+0x30] ;  /* 0x00003004ff0c7984 */ /* 0x000e6c0008000c00 */
[----:B0-----:R-:W-:-:S08]  /*03c0*/  DADD R2, R2, R8 ;  /* 0x0000000002027229 */ /* 0x001fd00000000008 */
[----:B------:R-:W-:Y:S01]  /*03d0*/  DADD R2, R2, R10 ;  /* 0x0000000002027229 */ /* 0x000fe2000000000a */
[----:B------:R-:W0:Y:S07]  /*03e0*/  LDS.128 R8, [UR4+0x40] ;  /* 0x00004004ff087984 */ /* 0x000e2e0008000c00 */
[----:B---3--:R-:W-:-:S08]  /*03f0*/  DADD R2, R2, R4 ;  /* 0x0000000002027229 */ /* 0x008fd00000000004 */
[----:B------:R-:W-:Y:S01]  /*0400*/  DADD R2, R2, R6 ;  /* 0x0000000002027229 */ /* 0x000fe20000000006 */
[----:B------:R-:W2:Y:S07]  /*0410*/  LDS.128 R4, [UR4+0x50] ;  /* 0x00005004ff047984 */ /* 0x000eae0008000c00 */
[----:B-1----:R-:W-:-:S08]  /*0420*/  DADD R2, R2, R12 ;  /* 0x0000000002027229 */ /* 0x002fd0000000000c */
[----:B------:R-:W-:Y:S01]  /*0430*/  DADD R2, R2, R14 ;  /* 0x0000000002027229 */ /* 0x000fe2000000000e */
[----:B------:R-:W1:Y:S07]  /*0440*/  LDS.128 R12, [UR4+0x60] ;  /* 0x00006004ff0c7984 */ /* 0x000e6e0008000c00 */
[----:B0-----:R-:W-:-:S08]  /*0450*/  DADD R2, R2, R8 ;  /* 0x0000000002027229 */ /* 0x001fd00000000008 */
[----:B------:R-:W-:Y:S01]  /*0460*/  DADD R2, R2, R10 ;  /* 0x0000000002027229 */ /* 0x000fe2000000000a */
[----:B------:R-:W0:Y:S07]  /*0470*/  LDS.128 R8, [UR4+0x70] ;  /* 0x00007004ff087984 */ /* 0x000e2e0008000c00 */
[----:B--2---:R-:W-:-:S08]  /*0480*/  DADD R2, R2, R4 ;  /* 0x0000000002027229 */ /* 0x004fd00000000004 */
        /* <DEDUP_REMOVED lines=71> */
[----:B--2---:R-:W-:Y:S01]  /*0900*/  DADD R2, R2, R4 ;  /* 0x0000000002027229 */ /* 0x004fe20000000004 */
[----:B------:R-:W2:Y:S07]  /*0910*/  LDC.64 R4, c[0x0][0x390] ;  /* 0x0000e400ff047b82 */ /* 0x000eae0000000a00 */
[----:B------:R-:W-:-:S08]  /*0920*/  DADD R2, R2, R6 ;  /* 0x0000000002027229 */ /* 0x000fd00000000006 */
[----:B-1----:R-:W-:-:S08]  /*0930*/  DADD R2, R2, R12 ;  /* 0x0000000002027229 */ /* 0x002fd0000000000c */
[----:B------:R-:W-:Y:S01]  /*0940*/  DADD R2, R2, R14 ;  /* 0x0000000002027229 */ /* 0x000fe2000000000e */
[----:B--2---:R-:W-:-:S07]  /*0950*/  IMAD.WIDE.U32 R4, R0, 0x8, R4 ;  /* 0x0000000800047825 */ /* 0x004fce00078e0004 */
[----:B0-----:R-:W-:-:S08]  /*0960*/  DADD R2, R2, R8 ;  /* 0x0000000002027229 */ /* 0x001fd00000000008 */
[----:B------:R-:W-:-:S07]  /*0970*/  DADD R2, R2, R10 ;  /* 0x0000000002027229 */ /* 0x000fce000000000a */
[----:B------:R-:W-:Y:S01]  /*0980*/  REDG.E.ADD.F64.RN.STRONG.GPU desc[UR6][R4.64], R2 ;  /* 0x00000002040079a6 */ /* 0x000fe2000c12ff06 */
[----:B------:R-:W-:Y:S05]  /*0990*/  EXIT ;  /* 0x000000000000794d */ /* 0x000fea0003800000 */
.L_x_1:
[----:B------:R-:W-:-:S00]  /*09a0*/  BRA `(.L_x_1) ;  /* 0xfffffffc00fc7947 */ /* 0x000fc0000383ffff */
[----:B------:R-:W-:-:S00]  /*09b0*/  NOP ;  /* 0x0000000000007918 */ /* 0x000fc00000000000 */
        /* <DEDUP_REMOVED lines=12> */
.L_x_2:


//--------------------- .nv.shared._Z11mat_vec_gpuPKdS0_Pdii --------------------------
	.section	.nv.shared._Z11mat_vec_gpuPKdS0_Pdii,"aw",@nobits
	.sectionflags	@""
	.align	8
.nv.shared._Z11mat_vec_gpuPKdS0_Pdii:
	.zero		1536


//--------------------- .nv.shared.reserved.0     --------------------------
	.section	.nv.shared.reserved.0,"aw",@nobits
	.weak		__nv_reservedSMEM_offset_0_alias
	.size		__nv_reservedSMEM_offset_0_alias, 0, 64
	.other		__nv_reservedSMEM_offset_0_alias,@"STO_CUDA_RESERVED_SHARED STV_DEFAULT"
__nv_reservedSMEM_offset_0_alias:
	.zero		0
	.zero		64


//--------------------- .nv.constant0._Z11mat_vec_gpuPKdS0_Pdii --------------------------
	.section	.nv.constant0._Z11mat_vec_gpuPKdS0_Pdii,"a",@progbits
	.sectionflags	@""
	.align	4
.nv.constant0._Z11mat_vec_gpuPKdS0_Pdii:
	.zero		928


//--------------------- SYMBOLS --------------------------

	.type		.nv.reservedSmem.offset0,@object
	.size		.nv.reservedSmem.offset0,0x4
	.type		.nv.reservedSmem.cap,@object
	.size		.nv.reservedSmem.cap,0x4
